//
// Generated by NVIDIA NVVM Compiler
//
// Compiler Build ID: CL-36424714
// Cuda compilation tools, release 13.0, V13.0.88
// Based on NVVM 20.0.0
//

.version 9.0
.target sm_100
.address_size 64

	// .globl	_Z11Compute_dsvP10Grid_boxesPdS1_iddPi

.visible .entry _Z11Compute_dsvP10Grid_boxesPdS1_iddPi(
	.param .u64 .ptr .align 1 _Z11Compute_dsvP10Grid_boxesPdS1_iddPi_param_0,
	.param .u64 .ptr .align 1 _Z11Compute_dsvP10Grid_boxesPdS1_iddPi_param_1,
	.param .u64 .ptr .align 1 _Z11Compute_dsvP10Grid_boxesPdS1_iddPi_param_2,
	.param .u32 _Z11Compute_dsvP10Grid_boxesPdS1_iddPi_param_3,
	.param .f64 _Z11Compute_dsvP10Grid_boxesPdS1_iddPi_param_4,
	.param .f64 _Z11Compute_dsvP10Grid_boxesPdS1_iddPi_param_5,
	.param .u64 .ptr .align 1 _Z11Compute_dsvP10Grid_boxesPdS1_iddPi_param_6
)
{
	.reg .pred 	%p<11>;
	.reg .b32 	%r<88>;
	.reg .b64 	%rd<49>;
	.reg .b64 	%fd<28>;

	ld.param.u64 	%rd7, [_Z11Compute_dsvP10Grid_boxesPdS1_iddPi_param_0];
	ld.param.u64 	%rd8, [_Z11Compute_dsvP10Grid_boxesPdS1_iddPi_param_1];
	ld.param.u64 	%rd6, [_Z11Compute_dsvP10Grid_boxesPdS1_iddPi_param_2];
	ld.param.u32 	%r25, [_Z11Compute_dsvP10Grid_boxesPdS1_iddPi_param_3];
	ld.param.f64 	%fd4, [_Z11Compute_dsvP10Grid_boxesPdS1_iddPi_param_4];
	ld.param.u64 	%rd9, [_Z11Compute_dsvP10Grid_boxesPdS1_iddPi_param_6];
	cvta.to.global.u64 	%rd1, %rd9;
	cvta.to.global.u64 	%rd2, %rd8;
	cvta.to.global.u64 	%rd3, %rd7;
	mov.u32 	%r26, %ctaid.x;
	mov.u32 	%r27, %ntid.x;
	mov.u32 	%r28, %tid.x;
	mad.lo.s32 	%r1, %r26, %r27, %r28;
	setp.ge.s32 	%p1, %r1, %r25;
	@%p1 bra 	$L__BB0_16;
	cvta.to.global.u64 	%rd10, %rd6;
	mul.wide.s32 	%rd11, %r1, 72;
	add.s64 	%rd12, %rd3, %rd11;
	add.s64 	%rd4, %rd12, 20;
	ld.global.u32 	%r2, [%rd12+20];
	ld.global.v2.u32 	{%r3, %r4}, [%rd12+24];
	ld.global.u32 	%r5, [%rd12+32];
	mul.wide.s32 	%rd13, %r1, 8;
	add.s64 	%rd5, %rd10, %rd13;
	mov.b64 	%rd14, 0;
	st.global.u64 	[%rd5], %rd14;
	ld.global.u32 	%r30, [%rd12+4];
	setp.lt.s32 	%p2, %r30, 1;
	mov.b32 	%r83, 0;
	@%p2 bra 	$L__BB0_4;
	add.s32 	%r6, %r5, %r2;
	mov.b32 	%r80, 0;
$L__BB0_3:
	ld.global.u64 	%rd15, [%rd4+20];
	cvta.to.global.u64 	%rd16, %rd15;
	mul.wide.u32 	%rd17, %r80, 4;
	add.s64 	%rd18, %rd16, %rd17;
	ld.global.u32 	%r32, [%rd18];
	mul.wide.s32 	%rd19, %r32, 72;
	add.s64 	%rd20, %rd3, %rd19;
	ld.global.u32 	%r33, [%rd20+20];
	max.s32 	%r34, %r33, %r2;
	ld.global.u32 	%r35, [%rd20+32];
	add.s32 	%r36, %r35, %r33;
	min.s32 	%r37, %r36, %r6;
	sub.s32 	%r38, %r37, %r34;
	cvt.rn.f64.s32 	%fd5, %r38;
	mul.wide.s32 	%rd21, %r32, 8;
	add.s64 	%rd22, %rd2, %rd21;
	ld.global.f64 	%fd6, [%rd22];
	ld.global.f64 	%fd7, [%rd5];
	fma.rn.f64 	%fd8, %fd6, %fd5, %fd7;
	st.global.f64 	[%rd5], %fd8;
	ld.global.u32 	%r39, [%rd1];
	add.s32 	%r40, %r39, 2;
	st.global.u32 	[%rd1], %r40;
	add.s32 	%r80, %r80, 1;
	ld.global.u32 	%r41, [%rd4+-16];
	setp.lt.s32 	%p3, %r80, %r41;
	mov.u32 	%r83, %r5;
	@%p3 bra 	$L__BB0_3;
$L__BB0_4:
	ld.global.u32 	%r42, [%rd4+-4];
	setp.lt.s32 	%p4, %r42, 1;
	@%p4 bra 	$L__BB0_7;
	add.s32 	%r83, %r83, %r4;
	add.s32 	%r11, %r4, %r3;
	mov.b32 	%r82, 0;
$L__BB0_6:
	ld.global.u64 	%rd23, [%rd4+44];
	cvta.to.global.u64 	%rd24, %rd23;
	mul.wide.u32 	%rd25, %r82, 4;
	add.s64 	%rd26, %rd24, %rd25;
	ld.global.u32 	%r44, [%rd26];
	mul.wide.s32 	%rd27, %r44, 72;
	add.s64 	%rd28, %rd3, %rd27;
	ld.global.v2.u32 	{%r45, %r46}, [%rd28+24];
	max.s32 	%r47, %r45, %r3;
	add.s32 	%r48, %r46, %r45;
	min.s32 	%r49, %r48, %r11;
	sub.s32 	%r50, %r49, %r47;
	cvt.rn.f64.s32 	%fd9, %r50;
	mul.wide.s32 	%rd29, %r44, 8;
	add.s64 	%rd30, %rd2, %rd29;
	ld.global.f64 	%fd10, [%rd30];
	ld.global.f64 	%fd11, [%rd5];
	fma.rn.f64 	%fd12, %fd10, %fd9, %fd11;
	st.global.f64 	[%rd5], %fd12;
	ld.global.u32 	%r51, [%rd1];
	add.s32 	%r52, %r51, 2;
	st.global.u32 	[%rd1], %r52;
	add.s32 	%r82, %r82, 1;
	ld.global.u32 	%r53, [%rd4+-4];
	setp.lt.s32 	%p5, %r82, %r53;
	@%p5 bra 	$L__BB0_6;
$L__BB0_7:
	ld.global.u32 	%r54, [%rd4+-12];
	setp.lt.s32 	%p6, %r54, 1;
	@%p6 bra 	$L__BB0_10;
	add.s32 	%r83, %r83, %r5;
	add.s32 	%r16, %r5, %r2;
	mov.b32 	%r84, 0;
$L__BB0_9:
	ld.global.u64 	%rd31, [%rd4+28];
	cvta.to.global.u64 	%rd32, %rd31;
	mul.wide.u32 	%rd33, %r84, 4;
	add.s64 	%rd34, %rd32, %rd33;
	ld.global.u32 	%r56, [%rd34];
	mul.wide.s32 	%rd35, %r56, 72;
	add.s64 	%rd36, %rd3, %rd35;
	ld.global.u32 	%r57, [%rd36+20];
	max.s32 	%r58, %r57, %r2;
	ld.global.u32 	%r59, [%rd36+32];
	add.s32 	%r60, %r59, %r57;
	min.s32 	%r61, %r60, %r16;
	sub.s32 	%r62, %r61, %r58;
	cvt.rn.f64.s32 	%fd13, %r62;
	mul.wide.s32 	%rd37, %r56, 8;
	add.s64 	%rd38, %rd2, %rd37;
	ld.global.f64 	%fd14, [%rd38];
	ld.global.f64 	%fd15, [%rd5];
	fma.rn.f64 	%fd16, %fd14, %fd13, %fd15;
	st.global.f64 	[%rd5], %fd16;
	ld.global.u32 	%r63, [%rd1];
	add.s32 	%r64, %r63, 2;
	st.global.u32 	[%rd1], %r64;
	add.s32 	%r84, %r84, 1;
	ld.global.u32 	%r65, [%rd4+-12];
	setp.lt.s32 	%p7, %r84, %r65;
	@%p7 bra 	$L__BB0_9;
$L__BB0_10:
	ld.global.u32 	%r66, [%rd4+-8];
	setp.lt.s32 	%p8, %r66, 1;
	@%p8 bra 	$L__BB0_13;
	add.s32 	%r83, %r83, %r4;
	add.s32 	%r21, %r4, %r3;
	mov.b32 	%r86, 0;
$L__BB0_12:
	ld.global.u64 	%rd39, [%rd4+36];
	cvta.to.global.u64 	%rd40, %rd39;
	mul.wide.u32 	%rd41, %r86, 4;
	add.s64 	%rd42, %rd40, %rd41;
	ld.global.u32 	%r68, [%rd42];
	mul.wide.s32 	%rd43, %r68, 72;
	add.s64 	%rd44, %rd3, %rd43;
	ld.global.v2.u32 	{%r69, %r70}, [%rd44+24];
	max.s32 	%r71, %r69, %r3;
	add.s32 	%r72, %r70, %r69;
	min.s32 	%r73, %r72, %r21;
	sub.s32 	%r74, %r73, %r71;
	cvt.rn.f64.s32 	%fd17, %r74;
	mul.wide.s32 	%rd45, %r68, 8;
	add.s64 	%rd46, %rd2, %rd45;
	ld.global.f64 	%fd18, [%rd46];
	ld.global.f64 	%fd19, [%rd5];
	fma.rn.f64 	%fd20, %fd18, %fd17, %fd19;
	st.global.f64 	[%rd5], %fd20;
	ld.global.u32 	%r75, [%rd1];
	add.s32 	%r76, %r75, 2;
	st.global.u32 	[%rd1], %r76;
	add.s32 	%r86, %r86, 1;
	ld.global.u32 	%r77, [%rd4+-8];
	setp.lt.s32 	%p9, %r86, %r77;
	@%p9 bra 	$L__BB0_12;
$L__BB0_13:
	add.s64 	%rd48, %rd2, %rd13;
	ld.global.f64 	%fd1, [%rd48];
	setp.lt.s32 	%p10, %r83, 1;
	mov.f64 	%fd27, 0d0000000000000000;
	@%p10 bra 	$L__BB0_15;
	ld.global.f64 	%fd22, [%rd5];
	cvt.rn.f64.u32 	%fd23, %r83;
	div.rn.f64 	%fd24, %fd22, %fd23;
	sub.f64 	%fd25, %fd1, %fd24;
	mul.f64 	%fd27, %fd4, %fd25;
	ld.global.u32 	%r78, [%rd1];
	add.s32 	%r79, %r78, 3;
	st.global.u32 	[%rd1], %r79;
$L__BB0_15:
	sub.f64 	%fd26, %fd1, %fd27;
	st.global.f64 	[%rd5], %fd26;
$L__BB0_16:
	ret;

}


// ===== COMPILED SASS (sm_100) =====

	.target	sm_100

	.elftype	@"ET_EXEC"


//--------------------- .note.nv.tkinfo           --------------------------
	.section	.note.nv.tkinfo,"",@"SHT_NOTE"
	.sectionflags	@"SHF_NOTE_NV_TKINFO"
	.tkinfo
        /*0018*/ 	.word	0x00000002
        /*0030*/ 	.string	""
        /*0030*/ 	.string	"ptxas"
        /*0030*/ 	.string	"Cuda compilation tools, release 13.0, V13.0.88"
        /*0030*/ 	.string	"Build cuda_13.0.r13.0/compiler.36424714_0"
        /*0030*/ 	.string	"-arch sm_100 -m 64 "



//--------------------- .note.nv.cuinfo           --------------------------
	.section	.note.nv.cuinfo,"",@"SHT_NOTE"
	.sectionflags	@"SHF_NOTE_NV_CUINFO"
        /*0018*/ 	.short	0x0002
        /*001a*/ 	.short	0x0064
        /*001c*/ 	.short	0x0082
	.zero		2


//--------------------- .nv.info                  --------------------------
	.section	.nv.info,"",@"SHT_CUDA_INFO"
	.align	4


	//----- nvinfo : EIATTR_REGCOUNT
	.align		4
        /*0000*/ 	.byte	0x04, 0x2f
        /*0002*/ 	.short	(.L_1 - .L_0)
	.align		4
.L_0:
        /*0004*/ 	.word	index@(_Z11Compute_dsvP10Grid_boxesPdS1_iddPi)
        /*0008*/ 	.word	0x0000001e


	//----- nvinfo : EIATTR_FRAME_SIZE
	.align		4
.L_1:
        /*000c*/ 	.byte	0x04, 0x11
        /*000e*/ 	.short	(.L_3 - .L_2)
	.align		4
.L_2:
        /*0010*/ 	.word	index@($__internal_0_$__cuda_sm20_div_rn_f64_full)
        /*0014*/ 	.word	0x00000000


	//----- nvinfo : EIATTR_FRAME_SIZE
	.align		4
.L_3:
        /*0018*/ 	.byte	0x04, 0x11
        /*001a*/ 	.short	(.L_5 - .L_4)
	.align		4
.L_4:
        /*001c*/ 	.word	index@(_Z11Compute_dsvP10Grid_boxesPdS1_iddPi)
        /*0020*/ 	.word	0x00000000


	//----- nvinfo : EIATTR_MIN_STACK_SIZE
	.align		4
.L_5:
        /*0024*/ 	.byte	0x04, 0x12
        /*0026*/ 	.short	(.L_7 - .L_6)
	.align		4
.L_6:
        /*0028*/ 	.word	index@(_Z11Compute_dsvP10Grid_boxesPdS1_iddPi)
        /*002c*/ 	.word	0x00000000
.L_7:


//--------------------- .nv.compat                --------------------------
	.section	.nv.compat,"",@"SHT_CUDA_COMPAT_INFO"
	.align	4
        /*0000*/ 	.byte	0x02, 0x09, 0x00, 0x00, 0x02, 0x02, 0x01, 0x00, 0x02, 0x05, 0x05, 0x00, 0x03, 0x07, 0x01, 0x01
        /*0010*/ 	.byte	0x02, 0x03, 0x00, 0x00, 0x02, 0x06, 0x01, 0x00, 0x04, 0x0b, 0x08, 0x00, 0x01, 0x00, 0x00, 0x00
        /*0020*/ 	.byte	0x00, 0x00, 0x00, 0x00


//--------------------- .nv.info._Z11Compute_dsvP10Grid_boxesPdS1_iddPi --------------------------
	.section	.nv.info._Z11Compute_dsvP10Grid_boxesPdS1_iddPi,"",@"SHT_CUDA_INFO"
	.sectionflags	@""
	.align	4


	//----- nvinfo : EIATTR_CUDA_API_VERSION
	.align		4
        /*0000*/ 	.byte	0x04, 0x37
        /*0002*/ 	.short	(.L_9 - .L_8)
.L_8:
        /*0004*/ 	.word	0x00000082


	//----- nvinfo : EIATTR_KPARAM_INFO
	.align		4
.L_9:
        /*0008*/ 	.byte	0x04, 0x17
        /*000a*/ 	.short	(.L_11 - .L_10)
.L_10:
        /*000c*/ 	.word	0x00000000
        /*0010*/ 	.short	0x0006
        /*0012*/ 	.short	0x0030
        /*0014*/ 	.byte	0x00, 0xf5, 0x21, 0x00


	//----- nvinfo : EIATTR_KPARAM_INFO
	.align		4
.L_11:
        /*0018*/ 	.byte	0x04, 0x17
        /*001a*/ 	.short	(.L_13 - .L_12)
.L_12:
        /*001c*/ 	.word	0x00000000
        /*0020*/ 	.short	0x0005
        /*0022*/ 	.short	0x0028
        /*0024*/ 	.byte	0x00, 0xf0, 0x21, 0x00


	//----- nvinfo : EIATTR_KPARAM_INFO
	.align		4
.L_13:
        /*0028*/ 	.byte	0x04, 0x17
        /*002a*/ 	.short	(.L_15 - .L_14)
.L_14:
        /*002c*/ 	.word	0x00000000
        /*0030*/ 	.short	0x0004
        /*0032*/ 	.short	0x0020
        /*0034*/ 	.byte	0x00, 0xf0, 0x21, 0x00


	//----- nvinfo : EIATTR_KPARAM_INFO
	.align		4
.L_15:
        /*0038*/ 	.byte	0x04, 0x17
        /*003a*/ 	.short	(.L_17 - .L_16)
.L_16:
        /*003c*/ 	.word	0x00000000
        /*0040*/ 	.short	0x0003
        /*0042*/ 	.short	0x0018
        /*0044*/ 	.byte	0x00, 0xf0, 0x11, 0x00


	//----- nvinfo : EIATTR_KPARAM_INFO
	.align		4
.L_17:
        /*0048*/ 	.byte	0x04, 0x17
        /*004a*/ 	.short	(.L_19 - .L_18)
.L_18:
        /*004c*/ 	.word	0x00000000
        /*0050*/ 	.short	0x0002
        /*0052*/ 	.short	0x0010
        /*0054*/ 	.byte	0x00, 0xf5, 0x21, 0x00


	//----- nvinfo : EIATTR_KPARAM_INFO
	.align		4
.L_19:
        /*0058*/ 	.byte	0x04, 0x17
        /*005a*/ 	.short	(.L_21 - .L_20)
.L_20:
        /*005c*/ 	.word	0x00000000
        /*0060*/ 	.short	0x0001
        /*0062*/ 	.short	0x0008
        /*0064*/ 	.byte	0x00, 0xf5, 0x21, 0x00


	//----- nvinfo : EIATTR_KPARAM_INFO
	.align		4
.L_21:
        /*0068*/ 	.byte	0x04, 0x17
        /*006a*/ 	.short	(.L_23 - .L_22)
.L_22:
        /*006c*/ 	.word	0x00000000
        /*0070*/ 	.short	0x0000
        /*0072*/ 	.short	0x0000
        /*0074*/ 	.byte	0x00, 0xf5, 0x21, 0x00


	//----- nvinfo : EIATTR_SPARSE_MMA_MASK
	.align		4
.L_23:
        /*0078*/ 	.byte	0x03, 0x50
        /*007a*/ 	.short	0x0000


	//----- nvinfo : EIATTR_MAXREG_COUNT
	.align		4
        /*007c*/ 	.byte	0x03, 0x1b
        /*007e*/ 	.short	0x00ff


	//----- nvinfo : EIATTR_MERCURY_ISA_VERSION
	.align		4
        /*0080*/ 	.byte	0x03, 0x5f
        /*0082*/ 	.short	0x0101


	//----- nvinfo : EIATTR_VRC_CTA_INIT_COUNT
	.align		4
        /*0084*/ 	.byte	0x02, 0x4a
	.zero		1
	.zero		1


	//----- nvinfo : EIATTR_EXIT_INSTR_OFFSETS
	.align		4
        /*0088*/ 	.byte	0x04, 0x1c
        /*008a*/ 	.short	(.L_25 - .L_24)


	//   ....[0]....
.L_24:
        /*008c*/ 	.word	0x00000070


	//   ....[1]....
        /*0090*/ 	.word	0x00000b90


	//----- nvinfo : EIATTR_CRS_STACK_SIZE
	.align		4
.L_25:
        /*0094*/ 	.byte	0x04, 0x1e
        /*0096*/ 	.short	(.L_27 - .L_26)
.L_26:
        /*0098*/ 	.word	0x00000000


	//----- nvinfo : EIATTR_CBANK_PARAM_SIZE
	.align		4
.L_27:
        /*009c*/ 	.byte	0x03, 0x19
        /*009e*/ 	.short	0x0038


	//----- nvinfo : EIATTR_PARAM_CBANK
	.align		4
        /*00a0*/ 	.byte	0x04, 0x0a
        /*00a2*/ 	.short	(.L_29 - .L_28)
	.align		4
.L_28:
        /*00a4*/ 	.word	index@(.nv.constant0._Z11Compute_dsvP10Grid_boxesPdS1_iddPi)
        /*00a8*/ 	.short	0x0380
        /*00aa*/ 	.short	0x0038


	//----- nvinfo : EIATTR_SW_WAR
	.align		4
.L_29:
        /*00ac*/ 	.byte	0x04, 0x36
        /*00ae*/ 	.short	(.L_31 - .L_30)
.L_30:
        /*00b0*/ 	.word	0x00000008
.L_31:


//--------------------- .nv.callgraph             --------------------------
	.section	.nv.callgraph,"",@"SHT_CUDA_CALLGRAPH"
	.align	4
	.sectionentsize	8
	.align		4
        /*0000*/ 	.word	0x00000000
	.align		4
        /*0004*/ 	.word	0xffffffff
	.align		4
        /*0008*/ 	.word	0x00000000
	.align		4
        /*000c*/ 	.word	0xfffffffe
	.align		4
        /*0010*/ 	.word	0x00000000
	.align		4
        /*0014*/ 	.word	0xfffffffd
	.align		4
        /*0018*/ 	.word	0x00000000
	.align		4
        /*001c*/ 	.word	0xfffffffc


//--------------------- .text._Z11Compute_dsvP10Grid_boxesPdS1_iddPi --------------------------
	.section	.text._Z11Compute_dsvP10Grid_boxesPdS1_iddPi,"ax",@progbits
	.align	128
        .global         _Z11Compute_dsvP10Grid_boxesPdS1_iddPi
        .type           _Z11Compute_dsvP10Grid_boxesPdS1_iddPi,@function
        .size           _Z11Compute_dsvP10Grid_boxesPdS1_iddPi,(.L_x_23 - _Z11Compute_dsvP10Grid_boxesPdS1_iddPi)
        .other          _Z11Compute_dsvP10Grid_boxesPdS1_iddPi,@"STO_CUDA_ENTRY STV_DEFAULT"
_Z11Compute_dsvP10Grid_boxesPdS1_iddPi:
.text._Z11Compute_dsvP10Grid_boxesPdS1_iddPi:
[----:B------:R-:W-:Y:S01]  /*0000*/  LDC R1, c[0x0][0x37c] ;  /* 0x0000df00ff017b82 */ /* 0x000fe20000000800 */
[----:B------:R-:W0:Y:S07]  /*0010*/  S2R R0, SR_TID.X ;  /* 0x0000000000007919 */ /* 0x000e2e0000002100 */
[----:B------:R-:W0:Y:S01]  /*0020*/  S2UR UR4, SR_CTAID.X ;  /* 0x00000000000479c3 */ /* 0x000e220000002500 */
[----:B------:R-:W1:Y:S07]  /*0030*/  LDCU UR5, c[0x0][0x398] ;  /* 0x00007300ff0577ac */ /* 0x000e6e0008000800 */
[----:B------:R-:W0:Y:S02]  /*0040*/  LDC R11, c[0x0][0x360] ;  /* 0x0000d800ff0b7b82 */ /* 0x000e240000000800 */
[----:B0-----:R-:W-:-:S05]  /*0050*/  IMAD R11, R11, UR4, R0 ;  /* 0x000000040b0b7c24 */ /* 0x001fca000f8e0200 */
[----:B-1----:R-:W-:-:S13]  /*0060*/  ISETP.GE.AND P0, PT, R11, UR5, PT ;  /* 0x000000050b007c0c */ /* 0x002fda000bf06270 */
[----:B------:R-:W-:Y:S05]  /*0070*/  @P0 EXIT ;  /* 0x000000000000094d */ /* 0x000fea0003800000 */
[----:B------:R-:W0:Y:S01]  /*0080*/  LDC.64 R8, c[0x0][0x380] ;  /* 0x0000e000ff087b82 */ /* 0x000e220000000a00 */
[----:B------:R-:W1:Y:S07]  /*0090*/  LDCU.64 UR4, c[0x0][0x358] ;  /* 0x00006b00ff0477ac */ /* 0x000e6e0008000a00 */
[----:B------:R-:W2:Y:S01]  /*00a0*/  LDC.64 R4, c[0x0][0x390] ;  /* 0x0000e400ff047b82 */ /* 0x000ea20000000a00 */
[----:B0-----:R-:W-:-:S05]  /*00b0*/  IMAD.WIDE R6, R11, 0x48, R8 ;  /* 0x000000480b067825 */ /* 0x001fca00078e0208 */
[----:B-1----:R0:W5:Y:S01]  /*00c0*/  LDG.E R0, desc[UR4][R6.64+0x14] ;  /* 0x0000140406007981 */ /* 0x002162000c1e1900 */
[----:B--2---:R-:W-:-:S03]  /*00d0*/  IMAD.WIDE R4, R11, 0x8, R4 ;  /* 0x000000080b047825 */ /* 0x004fc600078e0204 */
[----:B------:R0:W5:Y:S04]  /*00e0*/  LDG.E R13, desc[UR4][R6.64+0x20] ;  /* 0x00002004060d7981 */ /* 0x000168000c1e1900 */
[----:B------:R0:W5:Y:S04]  /*00f0*/  LDG.E.64 R2, desc[UR4][R6.64+0x18] ;  /* 0x0000180406027981 */ /* 0x000168000c1e1b00 */
[----:B------:R0:W-:Y:S04]  /*0100*/  STG.E.64 desc[UR4][R4.64], RZ ;  /* 0x000000ff04007986 */ /* 0x0001e8000c101b04 */
[----:B------:R-:W2:Y:S01]  /*0110*/  LDG.E R10, desc[UR4][R6.64+0x4] ;  /* 0x00000404060a7981 */ /* 0x000ea2000c1e1900 */
[----:B------:R-:W-:Y:S01]  /*0120*/  BSSY.RECONVERGENT B0, `(.L_x_0) ;  /* 0x0000021000007945 */ /* 0x000fe20003800200 */
[----:B--2---:R-:W-:Y:S01]  /*0130*/  ISETP.GE.AND P0, PT, R10, 0x1, PT ;  /* 0x000000010a00780c */ /* 0x004fe20003f06270 */
[----:B------:R-:W-:-:S12]  /*0140*/  IMAD.MOV.U32 R10, RZ, RZ, RZ ;  /* 0x000000ffff0a7224 */ /* 0x000fd800078e00ff */
[----:B0-----:R-:W-:Y:S05]  /*0150*/  @!P0 BRA `(.L_x_1) ;  /* 0x0000000000748947 */ /* 0x001fea0003800000 */
[----:B------:R-:W0:Y:S01]  /*0160*/  LDC.64 R14, c[0x0][0x3b0] ;  /* 0x0000ec00ff0e7b82 */ /* 0x000e220000000a00 */
[----:B------:R-:W-:Y:S01]  /*0170*/  BSSY.RECONVERGENT B1, `(.L_x_2) ;  /* 0x000001a000017945 */ /* 0x000fe20003800200 */
[----:B-----5:R-:W-:Y:S02]  /*0180*/  IMAD.IADD R10, R0, 0x1, R13 ;  /* 0x00000001000a7824 */ /* 0x020fe400078e020d */
[----:B------:R-:W-:-:S07]  /*0190*/  IMAD.MOV.U32 R12, RZ, RZ, RZ ;  /* 0x000000ffff0c7224 */ /* 0x000fce00078e00ff */
.L_x_3:
[----:B------:R-:W2:Y:S02]  /*01a0*/  LDG.E.64 R16, desc[UR4][R6.64+0x28] ;  /* 0x0000280406107981 */ /* 0x000ea4000c1e1b00 */
[----:B--2---:R-:W-:Y:S02]  /*01b0*/  IMAD.WIDE.U32 R20, R12, 0x4, R16 ;  /* 0x000000040c147825 */ /* 0x004fe400078e0010 */
[----:B------:R-:W1:Y:S04]  /*01c0*/  LDC.64 R16, c[0x0][0x388] ;  /* 0x0000e200ff107b82 */ /* 0x000e680000000a00 */
[----:B------:R-:W2:Y:S02]  /*01d0*/  LDG.E R21, desc[UR4][R20.64] ;  /* 0x0000000414157981 */ /* 0x000ea4000c1e1900 */
[----:B--2---:R-:W-:-:S05]  /*01e0*/  IMAD.WIDE R22, R21, 0x48, R8 ;  /* 0x0000004815167825 */ /* 0x004fca00078e0208 */
[----:B------:R-:W2:Y:S04]  /*01f0*/  LDG.E R25, desc[UR4][R22.64+0x14] ;  /* 0x0000140416197981 */ /* 0x000ea8000c1e1900 */
[----:B------:R-:W2:Y:S01]  /*0200*/  LDG.E R24, desc[UR4][R22.64+0x20] ;  /* 0x0000200416187981 */ /* 0x000ea2000c1e1900 */
[----:B-1----:R-:W-:-:S03]  /*0210*/  IMAD.WIDE R18, R21, 0x8, R16 ;  /* 0x0000000815127825 */ /* 0x002fc600078e0210 */
[----:B------:R-:W3:Y:S04]  /*0220*/  LDG.E.64 R16, desc[UR4][R4.64] ;  /* 0x0000000404107981 */ /* 0x000ee8000c1e1b00 */
[----:B------:R-:W3:Y:S01]  /*0230*/  LDG.E.64 R18, desc[UR4][R18.64] ;  /* 0x0000000412127981 */ /* 0x000ee2000c1e1b00 */
[-C--:B--2---:R-:W-:Y:S02]  /*0240*/  VIADDMNMX R24, R24, R25.reuse, R10, PT ;  /* 0x0000001918187246 */ /* 0x084fe4000380010a */
[----:B------:R-:W-:-:S05]  /*0250*/  VIMNMX R25, PT, PT, R0, R25, !PT ;  /* 0x0000001900197248 */ /* 0x000fca0007fe0100 */
[----:B------:R-:W-:-:S04]  /*0260*/  IMAD.IADD R24, R24, 0x1, -R25 ;  /* 0x0000000118187824 */ /* 0x000fc800078e0a19 */
[----:B------:R-:W3:Y:S02]  /*0270*/  I2F.F64 R20, R24 ;  /* 0x0000001800147312 */ /* 0x000ee40000201c00 */
[----:B---3--:R-:W-:-:S07]  /*0280*/  DFMA R16, R20, R18, R16 ;  /* 0x000000121410722b */ /* 0x008fce0000000010 */
[----:B------:R1:W-:Y:S04]  /*0290*/  STG.E.64 desc[UR4][R4.64], R16 ;  /* 0x0000001004007986 */ /* 0x0003e8000c101b04 */
[----:B0-----:R-:W2:Y:S02]  /*02a0*/  LDG.E R20, desc[UR4][R14.64] ;  /* 0x000000040e147981 */ /* 0x001ea4000c1e1900 */
[----:B--2---:R-:W-:-:S05]  /*02b0*/  VIADD R21, R20, 0x2 ;  /* 0x0000000214157836 */ /* 0x004fca0000000000 */
[----:B------:R1:W-:Y:S04]  /*02c0*/  STG.E desc[UR4][R14.64], R21 ;  /* 0x000000150e007986 */ /* 0x0003e8000c101904 */
[----:B------:R-:W2:Y:S01]  /*02d0*/  LDG.E R23, desc[UR4][R6.64+0x4] ;  /* 0x0000040406177981 */ /* 0x000ea2000c1e1900 */
[----:B------:R-:W-:-:S05]  /*02e0*/  VIADD R12, R12, 0x1 ;  /* 0x000000010c0c7836 */ /* 0x000fca0000000000 */
[----:B--2---:R-:W-:-:S13]  /*02f0*/  ISETP.GE.AND P0, PT, R12, R23, PT ;  /* 0x000000170c00720c */ /* 0x004fda0003f06270 */
[----:B-1----:R-:W-:Y:S05]  /*0300*/  @!P0 BRA `(.L_x_3) ;  /* 0xfffffffc00a48947 */ /* 0x002fea000383ffff */
[----:B------:R-:W-:Y:S05]  /*0310*/  BSYNC.RECONVERGENT B1 ;  /* 0x0000000000017941 */ /* 0x000fea0003800200 */
.L_x_2:
[----:B------:R-:W-:-:S07]  /*0320*/  IMAD.MOV.U32 R10, RZ, RZ, R13 ;  /* 0x000000ffff0a7224 */ /* 0x000fce00078e000d */
.L_x_1:
[----:B------:R-:W-:Y:S05]  /*0330*/  BSYNC.RECONVERGENT B0 ;  /* 0x0000000000007941 */ /* 0x000fea0003800200 */
.L_x_0:
[----:B------:R-:W2:Y:S01]  /*0340*/  LDG.E R12, desc[UR4][R6.64+0x10] ;  /* 0x00001004060c7981 */ /* 0x000ea2000c1e1900 */
[----:B------:R-:W-:Y:S01]  /*0350*/  BSSY.RECONVERGENT B0, `(.L_x_4) ;  /* 0x000001d000007945 */ /* 0x000fe20003800200 */
[----:B--2---:R-:W-:-:S13]  /*0360*/  ISETP.GE.AND P0, PT, R12, 0x1, PT ;  /* 0x000000010c00780c */ /* 0x004fda0003f06270 */
[----:B------:R-:W-:Y:S05]  /*0370*/  @!P0 BRA `(.L_x_5) ;  /* 0x0000000000688947 */ /* 0x000fea0003800000 */
[----:B------:R-:W0:Y:S01]  /*0380*/  LDC.64 R14, c[0x0][0x3b0] ;  /* 0x0000ec00ff0e7b82 */ /* 0x000e220000000a00 */
[----:B-----5:R-:W-:Y:S01]  /*0390*/  IADD3 R10, PT, PT, R3, R10, RZ ;  /* 0x0000000a030a7210 */ /* 0x020fe20007ffe0ff */
[----:B------:R-:W-:Y:S02]  /*03a0*/  IMAD.IADD R12, R2, 0x1, R3 ;  /* 0x00000001020c7824 */ /* 0x000fe400078e0203 */
[----:B------:R-:W-:-:S07]  /*03b0*/  IMAD.MOV.U32 R18, RZ, RZ, RZ ;  /* 0x000000ffff127224 */ /* 0x000fce00078e00ff */
.L_x_6:
[----:B------:R-:W2:Y:S01]  /*03c0*/  LDG.E.64 R16, desc[UR4][R6.64+0x40] ;  /* 0x0000400406107981 */ /* 0x000ea2000c1e1b00 */
[----:B------:R-:W1:Y:S03]  /*03d0*/  LDC.64 R20, c[0x0][0x388] ;  /* 0x0000e200ff147b82 */ /* 0x000e660000000a00 */
[----:B------:R-:W3:Y:S01]  /*03e0*/  LDG.E.64 R22, desc[UR4][R4.64] ;  /* 0x0000000404167981 */ /* 0x000ee2000c1e1b00 */
[----:B--2---:R-:W-:-:S06]  /*03f0*/  IMAD.WIDE.U32 R24, R18, 0x4, R16 ;  /* 0x0000000412187825 */ /* 0x004fcc00078e0010 */
[----:B------:R-:W2:Y:S02]  /*0400*/  LDG.E R25, desc[UR4][R24.64] ;  /* 0x0000000418197981 */ /* 0x000ea4000c1e1900 */
[----:B--2---:R-:W-:-:S06]  /*0410*/  IMAD.WIDE R16, R25, 0x48, R8 ;  /* 0x0000004819107825 */ /* 0x004fcc00078e0208 */
[----:B------:R-:W2:Y:S01]  /*0420*/  LDG.E.64 R16, desc[UR4][R16.64+0x18] ;  /* 0x0000180410107981 */ /* 0x000ea2000c1e1b00 */
[----:B-1----:R-:W-:-:S06]  /*0430*/  IMAD.WIDE R20, R25, 0x8, R20 ;  /* 0x0000000819147825 */ /* 0x002fcc00078e0214 */
[----:B------:R-:W3:Y:S01]  /*0440*/  LDG.E.64 R20, desc[UR4][R20.64] ;  /* 0x0000000414147981 */ /* 0x000ee2000c1e1b00 */
[-C--:B--2---:R-:W-:Y:S02]  /*0450*/  VIADDMNMX R26, R17, R16.reuse, R12, PT ;  /* 0x00000010111a7246 */ /* 0x084fe4000380010c */
[----:B------:R-:W-:-:S05]  /*0460*/  VIMNMX R19, PT, PT, R2, R16, !PT ;  /* 0x0000001002137248 */ /* 0x000fca0007fe0100 */
[----:B------:R-:W-:-:S06]  /*0470*/  IMAD.IADD R26, R26, 0x1, -R19 ;  /* 0x000000011a1a7824 */ /* 0x000fcc00078e0a13 */
        /* <DEDUP_REMOVED lines=10> */
.L_x_5:
[----:B------:R-:W-:Y:S05]  /*0520*/  BSYNC.RECONVERGENT B0 ;  /* 0x0000000000007941 */ /* 0x000fea0003800200 */
.L_x_4:
[----:B------:R-:W2:Y:S01]  /*0530*/  LDG.E R12, desc[UR4][R6.64+0x8] ;  /* 0x00000804060c7981 */ /* 0x000ea2000c1e1900 */
[----:B------:R-:W-:Y:S01]  /*0540*/  BSSY.RECONVERGENT B0, `(.L_x_7) ;  /* 0x000001e000007945 */ /* 0x000fe20003800200 */
[----:B--2---:R-:W-:-:S13]  /*0550*/  ISETP.GE.AND P0, PT, R12, 0x1, PT ;  /* 0x000000010c00780c */ /* 0x004fda0003f06270 */
[----:B------:R-:W-:Y:S05]  /*0560*/  @!P0 BRA `(.L_x_8) ;  /* 0x00000000006c8947 */ /* 0x000fea0003800000 */
[----:B------:R-:W0:Y:S01]  /*0570*/  LDC.64 R14, c[0x0][0x3b0] ;  /* 0x0000ec00ff0e7b82 */ /* 0x000e220000000a00 */
[----:B-----5:R-:W-:Y:S01]  /*0580*/  IMAD.IADD R10, R13, 0x1, R10 ;  /* 0x000000010d0a7824 */ /* 0x020fe200078e020a */
[----:B------:R-:W-:Y:S01]  /*0590*/  IADD3 R12, PT, PT, R0, R13, RZ ;  /* 0x0000000d000c7210 */ /* 0x000fe20007ffe0ff */
[----:B------:R-:W-:-:S07]  /*05a0*/  IMAD.MOV.U32 R13, RZ, RZ, RZ ;  /* 0x000000ffff0d7224 */ /* 0x000fce00078e00ff */
.L_x_9:
        /* <DEDUP_REMOVED lines=23> */
.L_x_8:
[----:B------:R-:W-:Y:S05]  /*0720*/  BSYNC.RECONVERGENT B0 ;  /* 0x0000000000007941 */ /* 0x000fea0003800200 */
.L_x_7:
[----:B-----5:R-:W2:Y:S01]  /*0730*/  LDG.E R0, desc[UR4][R6.64+0xc] ;  /* 0x00000c0406007981 */ /* 0x020ea2000c1e1900 */
[----:B------:R-:W0:Y:S01]  /*0740*/  LDC.64 R12, c[0x0][0x388] ;  /* 0x0000e200ff0c7b82 */ /* 0x000e220000000a00 */
[----:B------:R-:W-:Y:S01]  /*0750*/  BSSY.RECONVERGENT B0, `(.L_x_10) ;  /* 0x000001e000007945 */ /* 0x000fe20003800200 */
[----:B0-----:R-:W-:Y:S01]  /*0760*/  IMAD.WIDE R12, R11, 0x8, R12 ;  /* 0x000000080b0c7825 */ /* 0x001fe200078e020c */
[----:B--2---:R-:W-:-:S13]  /*0770*/  ISETP.GE.AND P0, PT, R0, 0x1, PT ;  /* 0x000000010000780c */ /* 0x004fda0003f06270 */
[----:B------:R-:W-:Y:S05]  /*0780*/  @!P0 BRA `(.L_x_11) ;  /* 0x0000000000688947 */ /* 0x000fea0003800000 */
[----:B------:R-:W0:Y:S01]  /*0790*/  LDC.64 R14, c[0x0][0x3b0] ;  /* 0x0000ec00ff0e7b82 */ /* 0x000e220000000a00 */
[----:B------:R-:W-:Y:S02]  /*07a0*/  HFMA2 R0, -RZ, RZ, 0, 0 ;  /* 0x00000000ff007431 */ /* 0x000fe400000001ff */
[----:B------:R-:W-:Y:S02]  /*07b0*/  IMAD.IADD R10, R3, 0x1, R10 ;  /* 0x00000001030a7824 */ /* 0x000fe400078e020a */
[----:B------:R-:W-:-:S07]  /*07c0*/  IMAD.IADD R3, R2, 0x1, R3 ;  /* 0x0000000102037824 */ /* 0x000fce00078e0203 */
.L_x_12:
        /* <DEDUP_REMOVED lines=22> */
.L_x_11:
[----:B------:R-:W-:Y:S05]  /*0930*/  BSYNC.RECONVERGENT B0 ;  /* 0x0000000000007941 */ /* 0x000fea0003800200 */
.L_x_10:
[----:B------:R0:W5:Y:S01]  /*0940*/  LDG.E.64 R6, desc[UR4][R12.64] ;  /* 0x000000040c067981 */ /* 0x000162000c1e1b00 */
[----:B------:R-:W-:Y:S01]  /*0950*/  ISETP.GE.AND P0, PT, R10, 0x1, PT ;  /* 0x000000010a00780c */ /* 0x000fe20003f06270 */
[----:B------:R-:W-:Y:S01]  /*0960*/  BSSY.RECONVERGENT B0, `(.L_x_13) ;  /* 0x0000020000007945 */ /* 0x000fe20003800200 */
[----:B------:R-:W-:-:S11]  /*0970*/  CS2R R2, SRZ ;  /* 0x0000000000027805 */ /* 0x000fd6000001ff00 */
[----:B0-----:R-:W-:Y:S05]  /*0980*/  @!P0 BRA `(.L_x_14) ;  /* 0x0000000000748947 */ /* 0x001fea0003800000 */
[----:B------:R-:W2:Y:S01]  /*0990*/  LDG.E.64 R12, desc[UR4][R4.64] ;  /* 0x00000004040c7981 */ /* 0x000ea2000c1e1b00 */
[----:B------:R-:W0:Y:S01]  /*09a0*/  I2F.F64.U32 R8, R10 ;  /* 0x0000000a00087312 */ /* 0x000e220000201800 */
[----:B------:R-:W-:Y:S01]  /*09b0*/  IMAD.MOV.U32 R2, RZ, RZ, 0x1 ;  /* 0x00000001ff027424 */ /* 0x000fe200078e00ff */
[----:B------:R-:W-:Y:S06]  /*09c0*/  BSSY.RECONVERGENT B1, `(.L_x_15) ;  /* 0x0000012000017945 */ /* 0x000fec0003800200 */
[----:B0-----:R-:W0:Y:S02]  /*09d0*/  MUFU.RCP64H R3, R9 ;  /* 0x0000000900037308 */ /* 0x001e240000001800 */
[----:B0-----:R-:W-:-:S08]  /*09e0*/  DFMA R14, -R8, R2, 1 ;  /* 0x3ff00000080e742b */ /* 0x001fd00000000102 */
[----:B------:R-:W-:-:S08]  /*09f0*/  DFMA R14, R14, R14, R14 ;  /* 0x0000000e0e0e722b */ /* 0x000fd0000000000e */
[----:B------:R-:W-:-:S08]  /*0a00*/  DFMA R14, R2, R14, R2 ;  /* 0x0000000e020e722b */ /* 0x000fd00000000002 */
[----:B------:R-:W-:-:S08]  /*0a10*/  DFMA R2, -R8, R14, 1 ;  /* 0x3ff000000802742b */ /* 0x000fd0000000010e */
[----:B------:R-:W-:-:S08]  /*0a20*/  DFMA R2, R14, R2, R14 ;  /* 0x000000020e02722b */ /* 0x000fd0000000000e */
[----:B--2---:R-:W-:Y:S01]  /*0a30*/  DMUL R14, R12, R2 ;  /* 0x000000020c0e7228 */ /* 0x004fe20000000000 */
[----:B------:R-:W-:-:S07]  /*0a40*/  FSETP.GEU.AND P1, PT, |R13|, 6.5827683646048100446e-37, PT ;  /* 0x036000000d00780b */ /* 0x000fce0003f2e200 */
[----:B------:R-:W-:-:S08]  /*0a50*/  DFMA R16, -R8, R14, R12 ;  /* 0x0000000e0810722b */ /* 0x000fd0000000010c */
[----:B------:R-:W-:-:S10]  /*0a60*/  DFMA R2, R2, R16, R14 ;  /* 0x000000100202722b */ /* 0x000fd4000000000e */
[----:B------:R-:W-:-:S05]  /*0a70*/  FFMA R0, RZ, R9, R3 ;  /* 0x00000009ff007223 */ /* 0x000fca0000000003 */
[----:B------:R-:W-:-:S13]  /*0a80*/  FSETP.GT.AND P0, PT, |R0|, 1.469367938527859385e-39, PT ;  /* 0x001000000000780b */ /* 0x000fda0003f04200 */
[----:B------:R-:W-:Y:S05]  /*0a90*/  @P0 BRA P1, `(.L_x_16) ;  /* 0x0000000000100947 */ /* 0x000fea0000800000 */
[----:B------:R-:W-:-:S07]  /*0aa0*/  MOV R0, 0xac0 ;  /* 0x00000ac000007802 */ /* 0x000fce0000000f00 */
[----:B-----5:R-:W-:Y:S05]  /*0ab0*/  CALL.REL.NOINC `($__internal_0_$__cuda_sm20_div_rn_f64_full) ;  /* 0x0000000000387944 */ /* 0x020fea0003c00000 */
[----:B------:R-:W-:Y:S02]  /*0ac0*/  IMAD.MOV.U32 R2, RZ, RZ, R14 ;  /* 0x000000ffff027224 */ /* 0x000fe400078e000e */
[----:B------:R-:W-:-:S07]  /*0ad0*/  IMAD.MOV.U32 R3, RZ, RZ, R15 ;  /* 0x000000ffff037224 */ /* 0x000fce00078e000f */
.L_x_16:
[----:B------:R-:W-:Y:S05]  /*0ae0*/  BSYNC.RECONVERGENT B1 ;  /* 0x0000000000017941 */ /* 0x000fea0003800200 */
.L_x_15:
[----:B------:R-:W0:Y:S01]  /*0af0*/  LDC.64 R8, c[0x0][0x3b0] ;  /* 0x0000ec00ff087b82 */ /* 0x000e220000000a00 */
[----:B------:R-:W1:Y:S01]  /*0b00*/  LDCU.64 UR6, c[0x0][0x3a0] ;  /* 0x00007400ff0677ac */ /* 0x000e620008000a00 */
[----:B0-----:R-:W2:Y:S01]  /*0b10*/  LDG.E R0, desc[UR4][R8.64] ;  /* 0x0000000408007981 */ /* 0x001ea2000c1e1900 */
[----:B-----5:R-:W-:-:S08]  /*0b20*/  DADD R2, R6, -R2 ;  /* 0x0000000006027229 */ /* 0x020fd00000000802 */
[----:B-1----:R-:W-:Y:S01]  /*0b30*/  DMUL R2, R2, UR6 ;  /* 0x0000000602027c28 */ /* 0x002fe20008000000 */
[----:B--2---:R-:W-:-:S05]  /*0b40*/  IADD3 R11, PT, PT, R0, 0x3, RZ ;  /* 0x00000003000b7810 */ /* 0x004fca0007ffe0ff */
[----:B------:R0:W-:Y:S05]  /*0b50*/  STG.E desc[UR4][R8.64], R11 ;  /* 0x0000000b08007986 */ /* 0x0001ea000c101904 */
.L_x_14:
[----:B------:R-:W-:Y:S05]  /*0b60*/  BSYNC.RECONVERGENT B0 ;  /* 0x0000000000007941 */ /* 0x000fea0003800200 */
.L_x_13:
[----:B-----5:R-:W-:-:S07]  /*0b70*/  DADD R2, R6, -R2 ;  /* 0x0000000006027229 */ /* 0x020fce0000000802 */
[----:B------:R-:W-:Y:S01]  /*0b80*/  STG.E.64 desc[UR4][R4.64], R2 ;  /* 0x0000000204007986 */ /* 0x000fe2000c101b04 */
[----:B------:R-:W-:Y:S05]  /*0b90*/  EXIT ;  /* 0x000000000000794d */ /* 0x000fea0003800000 */
        .weak           $__internal_0_$__cuda_sm20_div_rn_f64_full
        .type           $__internal_0_$__cuda_sm20_div_rn_f64_full,@function
        .size           $__internal_0_$__cuda_sm20_div_rn_f64_full,(.L_x_23 - $__internal_0_$__cuda_sm20_div_rn_f64_full)
$__internal_0_$__cuda_sm20_div_rn_f64_full:
[C---:B------:R-:W-:Y:S01]  /*0ba0*/  FSETP.GEU.AND P0, PT, |R9|.reuse, 1.469367938527859385e-39, PT ;  /* 0x001000000900780b */ /* 0x040fe20003f0e200 */
[----:B------:R-:W-:Y:S01]  /*0bb0*/  IMAD.MOV.U32 R11, RZ, RZ, R13 ;  /* 0x000000ffff0b7224 */ /* 0x000fe200078e000d */
[C---:B------:R-:W-:Y:S01]  /*0bc0*/  LOP3.LUT R2, R9.reuse, 0x800fffff, RZ, 0xc0, !PT ;  /* 0x800fffff09027812 */ /* 0x040fe200078ec0ff */
[----:B------:R-:W-:Y:S01]  /*0bd0*/  IMAD.MOV.U32 R18, RZ, RZ, 0x1 ;  /* 0x00000001ff127424 */ /* 0x000fe200078e00ff */
[----:B------:R-:W-:Y:S01]  /*0be0*/  LOP3.LUT R17, R9, 0x7ff00000, RZ, 0xc0, !PT ;  /* 0x7ff0000009117812 */ /* 0x000fe200078ec0ff */
[----:B------:R-:W-:Y:S01]  /*0bf0*/  IMAD.MOV.U32 R10, RZ, RZ, R12 ;  /* 0x000000ffff0a7224 */ /* 0x000fe200078e000c */
[----:B------:R-:W-:Y:S01]  /*0c00*/  LOP3.LUT R3, R2, 0x3ff00000, RZ, 0xfc, !PT ;  /* 0x3ff0000002037812 */ /* 0x000fe200078efcff */
[----:B------:R-:W-:Y:S01]  /*0c10*/  IMAD.MOV.U32 R2, RZ, RZ, R8 ;  /* 0x000000ffff027224 */ /* 0x000fe200078e0008 */
[C---:B------:R-:W-:Y:S01]  /*0c20*/  FSETP.GEU.AND P2, PT, |R11|.reuse, 1.469367938527859385e-39, PT ;  /* 0x001000000b00780b */ /* 0x040fe20003f4e200 */
[----:B------:R-:W-:Y:S01]  /*0c30*/  BSSY.RECONVERGENT B2, `(.L_x_17) ;  /* 0x0000051000027945 */ /* 0x000fe20003800200 */
[----:B------:R-:W-:-:S03]  /*0c40*/  LOP3.LUT R14, R11, 0x7ff00000, RZ, 0xc0, !PT ;  /* 0x7ff000000b0e7812 */ /* 0x000fc600078ec0ff */
[----:B------:R-:W-:Y:S01]  /*0c50*/  @!P0 DMUL R2, R8, 8.98846567431157953865e+307 ;  /* 0x7fe0000008028828 */ /* 0x000fe20000000000 */
[----:B------:R-:W-:-:S05]  /*0c60*/  ISETP.GE.U32.AND P1, PT, R14, R17, PT ;  /* 0x000000110e00720c */ /* 0x000fca0003f26070 */
[----:B------:R-:W0:Y:S02]  /*0c70*/  MUFU.RCP64H R19, R3 ;  /* 0x0000000300137308 */ /* 0x000e240000001800 */
[----:B------:R-:W-:Y:S02]  /*0c80*/  @!P2 LOP3.LUT R15, R9, 0x7ff00000, RZ, 0xc0, !PT ;  /* 0x7ff00000090fa812 */ /* 0x000fe400078ec0ff */
[----:B------:R-:W-:Y:S02]  /*0c90*/  @!P2 MOV R20, RZ ;  /* 0x000000ff0014a202 */ /* 0x000fe40000000f00 */
[----:B------:R-:W-:Y:S01]  /*0ca0*/  @!P2 ISETP.GE.U32.AND P3, PT, R14, R15, PT ;  /* 0x0000000f0e00a20c */ /* 0x000fe20003f66070 */
[----:B------:R-:W-:-:S05]  /*0cb0*/  IMAD.MOV.U32 R15, RZ, RZ, 0x1ca00000 ;  /* 0x1ca00000ff0f7424 */ /* 0x000fca00078e00ff */
[----:B------:R-:W-:-:S04]  /*0cc0*/  @!P2 SEL R21, R15, 0x63400000, !P3 ;  /* 0x634000000f15a807 */ /* 0x000fc80005800000 */
[----:B------:R-:W-:Y:S01]  /*0cd0*/  @!P2 LOP3.LUT R21, R21, 0x80000000, R11, 0xf8, !PT ;  /* 0x800000001515a812 */ /* 0x000fe200078ef80b */
[----:B0-----:R-:W-:-:S03]  /*0ce0*/  DFMA R12, R18, -R2, 1 ;  /* 0x3ff00000120c742b */ /* 0x001fc60000000802 */
[----:B------:R-:W-:-:S05]  /*0cf0*/  @!P2 LOP3.LUT R21, R21, 0x100000, RZ, 0xfc, !PT ;  /* 0x001000001515a812 */ /* 0x000fca00078efcff */
[----:B------:R-:W-:-:S08]  /*0d00*/  DFMA R12, R12, R12, R12 ;  /* 0x0000000c0c0c722b */ /* 0x000fd0000000000c */
[----:B------:R-:W-:Y:S01]  /*0d10*/  DFMA R18, R18, R12, R18 ;  /* 0x0000000c1212722b */ /* 0x000fe20000000012 */
[----:B------:R-:W-:Y:S01]  /*0d20*/  SEL R13, R15, 0x63400000, !P1 ;  /* 0x634000000f0d7807 */ /* 0x000fe20004800000 */
[----:B------:R-:W-:-:S03]  /*0d30*/  IMAD.MOV.U32 R12, RZ, RZ, R10 ;  /* 0x000000ffff0c7224 */ /* 0x000fc600078e000a */
[----:B------:R-:W-:-:S03]  /*0d40*/  LOP3.LUT R13, R13, 0x800fffff, R11, 0xf8, !PT ;  /* 0x800fffff0d0d7812 */ /* 0x000fc600078ef80b */
[----:B------:R-:W-:-:S03]  /*0d50*/  DFMA R22, R18, -R2, 1 ;  /* 0x3ff000001216742b */ /* 0x000fc60000000802 */
[----:B------:R-:W-:-:S05]  /*0d60*/  @!P2 DFMA R12, R12, 2, -R20 ;  /* 0x400000000c0ca82b */ /* 0x000fca0000000814 */
[----:B------:R-:W-:Y:S01]  /*0d70*/  DFMA R18, R18, R22, R18 ;  /* 0x000000161212722b */ /* 0x000fe20000000012 */
[----:B------:R-:W-:Y:S02]  /*0d80*/  IMAD.MOV.U32 R22, RZ, RZ, R14 ;  /* 0x000000ffff167224 */ /* 0x000fe400078e000e */
[----:B------:R-:W-:Y:S01]  /*0d90*/  IMAD.MOV.U32 R23, RZ, RZ, R17 ;  /* 0x000000ffff177224 */ /* 0x000fe200078e0011 */
[----:B------:R-:W-:Y:S02]  /*0da0*/  @!P0 LOP3.LUT R23, R3, 0x7ff00000, RZ, 0xc0, !PT ;  /* 0x7ff0000003178812 */ /* 0x000fe400078ec0ff */
[----:B------:R-:W-:Y:S02]  /*0db0*/  @!P2 LOP3.LUT R22, R13, 0x7ff00000, RZ, 0xc0, !PT ;  /* 0x7ff000000d16a812 */ /* 0x000fe400078ec0ff */
[----:B------:R-:W-:Y:S01]  /*0dc0*/  DMUL R20, R18, R12 ;  /* 0x0000000c12147228 */ /* 0x000fe20000000000 */
[----:B------:R-:W-:Y:S02]  /*0dd0*/  VIADD R25, R23, 0xffffffff ;  /* 0xffffffff17197836 */ /* 0x000fe40000000000 */
[----:B------:R-:W-:-:S05]  /*0de0*/  VIADD R24, R22, 0xffffffff ;  /* 0xffffffff16187836 */ /* 0x000fca0000000000 */
[----:B------:R-:W-:Y:S01]  /*0df0*/  DFMA R16, R20, -R2, R12 ;  /* 0x800000021410722b */ /* 0x000fe2000000000c */
[----:B------:R-:W-:-:S04]  /*0e00*/  ISETP.GT.U32.AND P0, PT, R24, 0x7feffffe, PT ;  /* 0x7feffffe1800780c */ /* 0x000fc80003f04070 */
[----:B------:R-:W-:-:S03]  /*0e10*/  ISETP.GT.U32.OR P0, PT, R25, 0x7feffffe, P0 ;  /* 0x7feffffe1900780c */ /* 0x000fc60000704470 */
[----:B------:R-:W-:-:S10]  /*0e20*/  DFMA R16, R18, R16, R20 ;  /* 0x000000101210722b */ /* 0x000fd40000000014 */
[----:B------:R-:W-:Y:S05]  /*0e30*/  @P0 BRA `(.L_x_18) ;  /* 0x00000000006c0947 */ /* 0x000fea0003800000 */
[----:B------:R-:W-:-:S04]  /*0e40*/  LOP3.LUT R11, R9, 0x7ff00000, RZ, 0xc0, !PT ;  /* 0x7ff00000090b7812 */ /* 0x000fc800078ec0ff */
[CC--:B------:R-:W-:Y:S02]  /*0e50*/  VIADDMNMX R10, R14.reuse, -R11.reuse, 0xb9600000, !PT ;  /* 0xb96000000e0a7446 */ /* 0x0c0fe4000780090b */
[----:B------:R-:W-:Y:S02]  /*0e60*/  ISETP.GE.U32.AND P0, PT, R14, R11, PT ;  /* 0x0000000b0e00720c */ /* 0x000fe40003f06070 */
[----:B------:R-:W-:Y:S02]  /*0e70*/  VIMNMX R10, PT, PT, R10, 0x46a00000, PT ;  /* 0x46a000000a0a7848 */ /* 0x000fe40003fe0100 */
[----:B------:R-:W-:-:S05]  /*0e80*/  SEL R15, R15, 0x63400000, !P0 ;  /* 0x634000000f0f7807 */ /* 0x000fca0004000000 */
[----:B------:R-:W-:Y:S01]  /*0e90*/  IMAD.IADD R18, R10, 0x1, -R15 ;  /* 0x000000010a127824 */ /* 0x000fe200078e0a0f */
[----:B------:R-:W-:-:S03]  /*0ea0*/  MOV R10, RZ ;  /* 0x000000ff000a7202 */ /* 0x000fc60000000f00 */
[----:B------:R-:W-:-:S06]  /*0eb0*/  VIADD R11, R18, 0x7fe00000 ;  /* 0x7fe00000120b7836 */ /* 0x000fcc0000000000 */
[----:B------:R-:W-:-:S10]  /*0ec0*/  DMUL R14, R16, R10 ;  /* 0x0000000a100e7228 */ /* 0x000fd40000000000 */
[----:B------:R-:W-:-:S13]  /*0ed0*/  FSETP.GTU.AND P0, PT, |R15|, 1.469367938527859385e-39, PT ;  /* 0x001000000f00780b */ /* 0x000fda0003f0c200 */
[----:B------:R-:W-:Y:S05]  /*0ee0*/  @P0 BRA `(.L_x_19) ;  /* 0x0000000000940947 */ /* 0x000fea0003800000 */
[----:B------:R-:W-:Y:S01]  /*0ef0*/  DFMA R2, R16, -R2, R12 ;  /* 0x800000021002722b */ /* 0x000fe2000000000c */
[----:B------:R-:W-:-:S09]  /*0f00*/  IMAD.MOV.U32 R10, RZ, RZ, RZ ;  /* 0x000000ffff0a7224 */ /* 0x000fd200078e00ff */
[C---:B------:R-:W-:Y:S02]  /*0f10*/  FSETP.NEU.AND P0, PT, R3.reuse, RZ, PT ;  /* 0x000000ff0300720b */ /* 0x040fe40003f0d000 */
[----:B------:R-:W-:-:S04]  /*0f20*/  LOP3.LUT R9, R3, 0x80000000, R9, 0x48, !PT ;  /* 0x8000000003097812 */ /* 0x000fc800078e4809 */
[----:B------:R-:W-:-:S07]  /*0f30*/  LOP3.LUT R11, R9, R11, RZ, 0xfc, !PT ;  /* 0x0000000b090b7212 */ /* 0x000fce00078efcff */
[----:B------:R-:W-:Y:S05]  /*0f40*/  @!P0 BRA `(.L_x_19) ;  /* 0x00000000007c8947 */ /* 0x000fea0003800000 */
[----:B------:R-:W-:Y:S01]  /*0f50*/  IMAD.MOV R3, RZ, RZ, -R18 ;  /* 0x000000ffff037224 */ /* 0x000fe200078e0a12 */
[----:B------:R-:W-:Y:S01]  /*0f60*/  DMUL.RP R10, R16, R10 ;  /* 0x0000000a100a7228 */ /* 0x000fe20000008000 */
[----:B------:R-:W-:-:S06]  /*0f70*/  IMAD.MOV.U32 R2, RZ, RZ, RZ ;  /* 0x000000ffff027224 */ /* 0x000fcc00078e00ff */
[----:B------:R-:W-:-:S03]  /*0f80*/  DFMA R2, R14, -R2, R16 ;  /* 0x800000020e02722b */ /* 0x000fc60000000010 */
[----:B------:R-:W-:-:S03]  /*0f90*/  LOP3.LUT R9, R11, R9, RZ, 0x3c, !PT ;  /* 0x000000090b097212 */ /* 0x000fc600078e3cff */
[----:B------:R-:W-:-:S04]  /*0fa0*/  IADD3 R2, PT, PT, -R18, -0x43300000, RZ ;  /* 0xbcd0000012027810 */ /* 0x000fc80007ffe1ff */
[----:B------:R-:W-:-:S04]  /*0fb0*/  FSETP.NEU.AND P0, PT, |R3|, R2, PT ;  /* 0x000000020300720b */ /* 0x000fc80003f0d200 */
[----:B------:R-:W-:Y:S02]  /*0fc0*/  FSEL R14, R10, R14, !P0 ;  /* 0x0000000e0a0e7208 */ /* 0x000fe40004000000 */
[----:B------:R-:W-:Y:S01]  /*0fd0*/  FSEL R15, R9, R15, !P0 ;  /* 0x0000000f090f7208 */ /* 0x000fe20004000000 */
[----:B------:R-:W-:Y:S06]  /*0fe0*/  BRA `(.L_x_19) ;  /* 0x0000000000547947 */ /* 0x000fec0003800000 */
.L_x_18:
[----:B------:R-:W-:-:S14]  /*0ff0*/  DSETP.NAN.AND P0, PT, R10, R10, PT ;  /* 0x0000000a0a00722a */ /* 0x000fdc0003f08000 */
[----:B------:R-:W-:Y:S05]  /*1000*/  @P0 BRA `(.L_x_20) ;  /* 0x0000000000440947 */ /* 0x000fea0003800000 */
[----:B------:R-:W-:-:S14]  /*1010*/  DSETP.NAN.AND P0, PT, R8, R8, PT ;  /* 0x000000080800722a */ /* 0x000fdc0003f08000 */
[----:B------:R-:W-:Y:S05]  /*1020*/  @P0 BRA `(.L_x_21) ;  /* 0x0000000000300947 */ /* 0x000fea0003800000 */
[----:B------:R-:W-:Y:S01]  /*1030*/  ISETP.NE.AND P0, PT, R22, R23, PT ;  /* 0x000000171600720c */ /* 0x000fe20003f05270 */
[----:B------:R-:W-:Y:S02]  /*1040*/  IMAD.MOV.U32 R14, RZ, RZ, 0x0 ;  /* 0x00000000ff0e7424 */ /* 0x000fe400078e00ff */
[----:B------:R-:W-:-:S10]  /*1050*/  IMAD.MOV.U32 R15, RZ, RZ, -0x80000 ;  /* 0xfff80000ff0f7424 */ /* 0x000fd400078e00ff */
[----:B------:R-:W-:Y:S05]  /*1060*/  @!P0 BRA `(.L_x_19) ;  /* 0x0000000000348947 */ /* 0x000fea0003800000 */
[----:B------:R-:W-:Y:S02]  /*1070*/  ISETP.NE.AND P0, PT, R22, 0x7ff00000, PT ;  /* 0x7ff000001600780c */ /* 0x000fe40003f05270 */
[----:B------:R-:W-:Y:S02]  /*1080*/  LOP3.LUT R15, R11, 0x80000000, R9, 0x48, !PT ;  /* 0x800000000b0f7812 */ /* 0x000fe400078e4809 */
[----:B------:R-:W-:-:S13]  /*1090*/  ISETP.EQ.OR P0, PT, R23, RZ, !P0 ;  /* 0x000000ff1700720c */ /* 0x000fda0004702670 */
[----:B------:R-:W-:Y:S01]  /*10a0*/  @P0 LOP3.LUT R2, R15, 0x7ff00000, RZ, 0xfc, !PT ;  /* 0x7ff000000f020812 */ /* 0x000fe200078efcff */
[----:B------:R-:W-:Y:S01]  /*10b0*/  @!P0 IMAD.MOV.U32 R14, RZ, RZ, RZ ;  /* 0x000000ffff0e8224 */ /* 0x000fe200078e00ff */
[----:B------:R-:W-:-:S03]  /*10c0*/  @P0 MOV R14, RZ ;  /* 0x000000ff000e0202 */ /* 0x000fc60000000f00 */
[----:B------:R-:W-:Y:S01]  /*10d0*/  @P0 IMAD.MOV.U32 R15, RZ, RZ, R2 ;  /* 0x000000ffff0f0224 */ /* 0x000fe200078e0002 */
[----:B------:R-:W-:Y:S06]  /*10e0*/  BRA `(.L_x_19) ;  /* 0x0000000000147947 */ /* 0x000fec0003800000 */
.L_x_21:
[----:B------:R-:W-:Y:S01]  /*10f0*/  LOP3.LUT R15, R9, 0x80000, RZ, 0xfc, !PT ;  /* 0x00080000090f7812 */ /* 0x000fe200078efcff */
[----:B------:R-:W-:Y:S01]  /*1100*/  IMAD.MOV.U32 R14, RZ, RZ, R8 ;  /* 0x000000ffff0e7224 */ /* 0x000fe200078e0008 */
[----:B------:R-:W-:Y:S06]  /*1110*/  BRA `(.L_x_19) ;  /* 0x0000000000087947 */ /* 0x000fec0003800000 */
.L_x_20:
[----:B------:R-:W-:Y:S01]  /*1120*/  LOP3.LUT R15, R11, 0x80000, RZ, 0xfc, !PT ;  /* 0x000800000b0f7812 */ /* 0x000fe200078efcff */
[----:B------:R-:W-:-:S07]  /*1130*/  IMAD.MOV.U32 R14, RZ, RZ, R10 ;  /* 0x000000ffff0e7224 */ /* 0x000fce00078e000a */
.L_x_19:
[----:B------:R-:W-:Y:S05]  /*1140*/  BSYNC.RECONVERGENT B2 ;  /* 0x0000000000027941 */ /* 0x000fea0003800200 */
.L_x_17:
[----:B------:R-:W-:Y:S02]  /*1150*/  IMAD.MOV.U32 R2, RZ, RZ, R0 ;  /* 0x000000ffff027224 */ /* 0x000fe400078e0000 */
[----:B------:R-:W-:-:S04]  /*1160*/  IMAD.MOV.U32 R3, RZ, RZ, 0x0 ;  /* 0x00000000ff037424 */ /* 0x000fc800078e00ff */
[----:B------:R-:W-:Y:S05]  /*1170*/  RET.REL.NODEC R2 `(_Z11Compute_dsvP10Grid_boxesPdS1_iddPi) ;  /* 0xffffffec02a07950 */ /* 0x000fea0003c3ffff */
.L_x_22:
[----:B------:R-:W-:-:S00]  /*1180*/  BRA `(.L_x_22) ;  /* 0xfffffffc00fc7947 */ /* 0x000fc0000383ffff */
[----:B------:R-:W-:-:S00]  /*1190*/  NOP ;  /* 0x0000000000007918 */ /* 0x000fc00000000000 */
        /* <DEDUP_REMOVED lines=14> */
.L_x_23:


//--------------------- .nv.shared.reserved.0     --------------------------
	.section	.nv.shared.reserved.0,"aw",@nobits
	.weak		__nv_reservedSMEM_offset_0_alias
	.size		__nv_reservedSMEM_offset_0_alias, 0, 64
	.other		__nv_reservedSMEM_offset_0_alias,@"STO_CUDA_RESERVED_SHARED STV_DEFAULT"
__nv_reservedSMEM_offset_0_alias:
	.zero		0
	.zero		64


//--------------------- .nv.constant0._Z11Compute_dsvP10Grid_boxesPdS1_iddPi --------------------------
	.section	.nv.constant0._Z11Compute_dsvP10Grid_boxesPdS1_iddPi,"a",@progbits
	.sectionflags	@""
	.align	4
.nv.constant0._Z11Compute_dsvP10Grid_boxesPdS1_iddPi:
	.zero		952


//--------------------- SYMBOLS --------------------------

	.type		.nv.reservedSmem.offset0,@object
	.size		.nv.reservedSmem.offset0,0x4
